	.headerflags	@"EF_CUDA_TEXMODE_UNIFIED EF_CUDA_64BIT_ADDRESS EF_CUDA_ACCELERATORS EF_CUDA_SM90 EF_CUDA_VIRTUAL_SM(EF_CUDA_SM90)"
	.elftype	@"ET_EXEC"


//--------------------- .nv.info                  --------------------------
	.section	.nv.info,"",@"SHT_CUDA_INFO"
	.align	4


	//----- nvinfo : EIATTR_REGCOUNT
	.align		4
        /*0000*/ 	.byte	0x04, 0x2f
        /*0002*/ 	.short	(.L_3 - .L_2)
	.align		4
.L_2:
        /*0004*/ 	.word	index@(triton_poi_fused__native_batch_norm_legit_no_training_3)
        /*0008*/ 	.word	0x00000012


	//----- nvinfo : EIATTR_MIN_STACK_SIZE
	.align		4
.L_3:
        /*000c*/ 	.byte	0x04, 0x12
        /*000e*/ 	.short	(.L_5 - .L_4)
	.align		4
.L_4:
        /*0010*/ 	.word	index@(triton_poi_fused__native_batch_norm_legit_no_training_3)
        /*0014*/ 	.word	0x00000000


	//----- nvinfo : EIATTR_FRAME_SIZE
	.align		4
.L_5:
        /*0018*/ 	.byte	0x04, 0x11
        /*001a*/ 	.short	(.L_7 - .L_6)
	.align		4
.L_6:
        /*001c*/ 	.word	index@(triton_poi_fused__native_batch_norm_legit_no_training_3)
        /*0020*/ 	.word	0x00000000


	//----- nvinfo : EIATTR_MIN_STACK_SIZE
	.align		4
.L_7:
        /*0024*/ 	.byte	0x04, 0x12
        /*0026*/ 	.short	(.L_9 - .L_8)
	.align		4
.L_8:
        /*0028*/ 	.word	index@(triton_poi_fused__native_batch_norm_legit_no_training_3)
        /*002c*/ 	.word	0x00000000
.L_9:


//--------------------- .nv.info.triton_poi_fused__native_batch_norm_legit_no_training_3 --------------------------
	.section	.nv.info.triton_poi_fused__native_batch_norm_legit_no_training_3,"",@"SHT_CUDA_INFO"
	.sectionflags	@""
	.align	4


	//----- nvinfo : EIATTR_CUDA_API_VERSION
	.align		4
        /*0000*/ 	.byte	0x04, 0x37
        /*0002*/ 	.short	(.L_11 - .L_10)
.L_10:
        /*0004*/ 	.word	0x0000007c


	//----- nvinfo : EIATTR_KPARAM_INFO
	.align		4
.L_11:
        /*0008*/ 	.byte	0x04, 0x17
        /*000a*/ 	.short	(.L_13 - .L_12)
.L_12:
        /*000c*/ 	.word	0x00000000
        /*0010*/ 	.short	0x0006
        /*0012*/ 	.short	0x0030
        /*0014*/ 	.byte	0x00, 0xf0, 0x11, 0x00


	//----- nvinfo : EIATTR_KPARAM_INFO
	.align		4
.L_13:
        /*0018*/ 	.byte	0x04, 0x17
        /*001a*/ 	.short	(.L_15 - .L_14)
.L_14:
        /*001c*/ 	.word	0x00000000
        /*0020*/ 	.short	0x0005
        /*0022*/ 	.short	0x0028
        /*0024*/ 	.byte	0x00, 0xf4, 0x21, 0x00


	//----- nvinfo : EIATTR_KPARAM_INFO
	.align		4
.L_15:
        /*0028*/ 	.byte	0x04, 0x17
        /*002a*/ 	.short	(.L_17 - .L_16)
.L_16:
        /*002c*/ 	.word	0x00000000
        /*0030*/ 	.short	0x0004
        /*0032*/ 	.short	0x0020
        /*0034*/ 	.byte	0x00, 0xf4, 0x21, 0x00


	//----- nvinfo : EIATTR_KPARAM_INFO
	.align		4
.L_17:
        /*0038*/ 	.byte	0x04, 0x17
        /*003a*/ 	.short	(.L_19 - .L_18)
.L_18:
        /*003c*/ 	.word	0x00000000
        /*0040*/ 	.short	0x0003
        /*0042*/ 	.short	0x0018
        /*0044*/ 	.byte	0x00, 0xf4, 0x21, 0x00


	//----- nvinfo : EIATTR_KPARAM_INFO
	.align		4
.L_19:
        /*0048*/ 	.byte	0x04, 0x17
        /*004a*/ 	.short	(.L_21 - .L_20)
.L_20:
        /*004c*/ 	.word	0x00000000
        /*0050*/ 	.short	0x0002
        /*0052*/ 	.short	0x0010
        /*0054*/ 	.byte	0x00, 0xf4, 0x21, 0x00


	//----- nvinfo : EIATTR_KPARAM_INFO
	.align		4
.L_21:
        /*0058*/ 	.byte	0x04, 0x17
        /*005a*/ 	.short	(.L_23 - .L_22)
.L_22:
        /*005c*/ 	.word	0x00000000
        /*0060*/ 	.short	0x0001
        /*0062*/ 	.short	0x0008
        /*0064*/ 	.byte	0x00, 0xf4, 0x21, 0x00


	//----- nvinfo : EIATTR_KPARAM_INFO
	.align		4
.L_23:
        /*0068*/ 	.byte	0x04, 0x17
        /*006a*/ 	.short	(.L_25 - .L_24)
.L_24:
        /*006c*/ 	.word	0x00000000
        /*0070*/ 	.short	0x0000
        /*0072*/ 	.short	0x0000
        /*0074*/ 	.byte	0x00, 0xf4, 0x21, 0x00


	//----- nvinfo : EIATTR_SPARSE_MMA_MASK
	.align		4
.L_25:
        /*0078*/ 	.byte	0x03, 0x50
        /*007a*/ 	.short	0x0000


	//----- nvinfo : EIATTR_MAXREG_COUNT
	.align		4
        /*007c*/ 	.byte	0x03, 0x1b
        /*007e*/ 	.short	0x00ff


	//----- nvinfo : EIATTR_EXIT_INSTR_OFFSETS
	.align		4
        /*0080*/ 	.byte	0x04, 0x1c
        /*0082*/ 	.short	(.L_27 - .L_26)


	//   ....[0]....
.L_26:
        /*0084*/ 	.word	0x00000300


	//   ....[1]....
        /*0088*/ 	.word	0x00000320


	//----- nvinfo : EIATTR_REQNTID
	.align		4
.L_27:
        /*008c*/ 	.byte	0x04, 0x10
        /*008e*/ 	.short	(.L_29 - .L_28)
.L_28:
        /*0090*/ 	.word	0x00000080
        /*0094*/ 	.word	0x00000001
        /*0098*/ 	.word	0x00000001


	//----- nvinfo : EIATTR_CBANK_PARAM_SIZE
	.align		4
.L_29:
        /*009c*/ 	.byte	0x03, 0x19
        /*009e*/ 	.short	0x0034


	//----- nvinfo : EIATTR_PARAM_CBANK
	.align		4
        /*00a0*/ 	.byte	0x04, 0x0a
        /*00a2*/ 	.short	(.L_31 - .L_30)
	.align		4
.L_30:
        /*00a4*/ 	.word	index@(.nv.constant0.triton_poi_fused__native_batch_norm_legit_no_training_3)
        /*00a8*/ 	.short	0x0210
        /*00aa*/ 	.short	0x0034


	//----- nvinfo : EIATTR_SW_WAR
	.align		4
.L_31:
        /*00ac*/ 	.byte	0x04, 0x36
        /*00ae*/ 	.short	(.L_33 - .L_32)
.L_32:
        /*00b0*/ 	.word	0x00000008
.L_33:


//--------------------- .nv.callgraph             --------------------------
	.section	.nv.callgraph,"",@"SHT_CUDA_CALLGRAPH"
	.align	4
	.sectionentsize	8
	.align		4
        /*0000*/ 	.word	0x00000000
	.align		4
        /*0004*/ 	.word	0xffffffff
	.align		4
        /*0008*/ 	.word	0x00000000
	.align		4
        /*000c*/ 	.word	0xfffffffe
	.align		4
        /*0010*/ 	.word	0x00000000
	.align		4
        /*0014*/ 	.word	0xfffffffd
	.align		4
        /*0018*/ 	.word	0x00000000
	.align		4
        /*001c*/ 	.word	0xfffffffc


//--------------------- .nv.constant4             --------------------------
	.section	.nv.constant4,"a",@progbits
	.align	8
	.align		8
.nv.constant4:
        /*0000*/ 	.dword	_$_str
	.align		8
        /*0008*/ 	.dword	_$_str_$_2


//--------------------- .text.triton_poi_fused__native_batch_norm_legit_no_training_3 --------------------------
	.section	.text.triton_poi_fused__native_batch_norm_legit_no_training_3,"ax",@progbits
	.align	128
        .global         triton_poi_fused__native_batch_norm_legit_no_training_3
        .type           triton_poi_fused__native_batch_norm_legit_no_training_3,@function
        .size           triton_poi_fused__native_batch_norm_legit_no_training_3,(.L_x_1 - triton_poi_fused__native_batch_norm_legit_no_training_3)
        .other          triton_poi_fused__native_batch_norm_legit_no_training_3,@"STO_CUDA_ENTRY STV_DEFAULT"
triton_poi_fused__native_batch_norm_legit_no_training_3:
.text.triton_poi_fused__native_batch_norm_legit_no_training_3:
[----:B------:R-:W0:Y:S01]  /*0000*/  LDC R1, c[0x0][0x28] ;  /* 0x00000a00ff017b82 */ /* 0x000e220000000800 */
[----:B------:R-:W1:Y:S07]  /*0010*/  S2R R0, SR_TID.X ;  /* 0x0000000000007919 */ /* 0x000e6e0000002100 */
[----:B------:R-:W2:Y:S01]  /*0020*/  LDC.64 R8, c[0x0][0x220] ;  /* 0x00008800ff087b82 */ /* 0x000ea20000000a00 */
[----:B------:R-:W-:Y:S01]  /*0030*/  HFMA2.MMA R14, -RZ, RZ, 0, 0 ;  /* 0x00000000ff0e7435 */ /* 0x000fe200000001ff */
[----:B------:R-:W-:Y:S01]  /*0040*/  ULDC.64 UR4, c[0x0][0x208] ;  /* 0x0000820000047ab9 */ /* 0x000fe20000000a00 */
[----:B------:R-:W3:Y:S05]  /*0050*/  S2R R3, SR_CTAID.X ;  /* 0x0000000000037919 */ /* 0x000eea0000002500 */
[----:B------:R-:W4:Y:S08]  /*0060*/  LDC.64 R4, c[0x0][0x210] ;  /* 0x00008400ff047b82 */ /* 0x000f300000000a00 */
[----:B------:R-:W5:Y:S08]  /*0070*/  LDC.64 R6, c[0x0][0x218] ;  /* 0x00008600ff067b82 */ /* 0x000f700000000a00 */
[----:B------:R-:W5:Y:S01]  /*0080*/  LDC.64 R10, c[0x0][0x228] ;  /* 0x00008a00ff0a7b82 */ /* 0x000f620000000a00 */
[----:B-1----:R-:W-:-:S07]  /*0090*/  LOP3.LUT R0, R0, 0x7f, RZ, 0xc0, !PT ;  /* 0x0000007f00007812 */ /* 0x002fce00078ec0ff */
[----:B------:R-:W1:Y:S01]  /*00a0*/  LDC.64 R12, c[0x0][0x230] ;  /* 0x00008c00ff0c7b82 */ /* 0x000e620000000a00 */
[----:B---3--:R-:W-:Y:S02]  /*00b0*/  SHF.R.S32.HI R2, RZ, 0x18, R3 ;  /* 0x00000018ff027819 */ /* 0x008fe40000011403 */
[----:B------:R-:W-:Y:S02]  /*00c0*/  LEA R0, R3, R0, 0x7 ;  /* 0x0000000003007211 */ /* 0x000fe400078e38ff */
[----:B------:R-:W-:Y:S02]  /*00d0*/  SGXT R3, R2, 0x1 ;  /* 0x000000010203781a */ /* 0x000fe40000000200 */
[----:B------:R-:W-:Y:S02]  /*00e0*/  ISETP.GE.AND P2, PT, R0, 0x200, PT ;  /* 0x000002000000780c */ /* 0x000fe40003f46270 */
[----:B------:R-:W-:-:S04]  /*00f0*/  LEA.HI R3, R3, R0, RZ, 0x4 ;  /* 0x0000000003037211 */ /* 0x000fc800078f20ff */
[----:B------:R-:W-:-:S04]  /*0100*/  SHF.R.S32.HI R3, RZ, 0x4, R3 ;  /* 0x00000004ff037819 */ /* 0x000fc80000011403 */
[----:B------:R-:W-:-:S04]  /*0110*/  LEA.HI R2, R3, R3, RZ, 0x3 ;  /* 0x0000000303027211 */ /* 0x000fc800078f18ff */
[----:B------:R-:W-:-:S04]  /*0120*/  LOP3.LUT R2, R2, 0xfffffff8, RZ, 0xc0, !PT ;  /* 0xfffffff802027812 */ /* 0x000fc800078ec0ff */
[----:B------:R-:W-:-:S05]  /*0130*/  IADD3 R15, R3, -R2, RZ ;  /* 0x80000002030f7210 */ /* 0x000fca0007ffe0ff */
[----:B--2---:R-:W-:-:S05]  /*0140*/  IMAD.WIDE R8, R15, 0x4, R8 ;  /* 0x000000040f087825 */ /* 0x004fca00078e0208 */
[----:B------:R2:W3:Y:S01]  /*0150*/  @!P2 LDG.E.EL R14, desc[UR4][R8.64] ;  /* 0x00000004080ea981 */ /* 0x0004e2000c2e1900 */
[----:B------:R-:W-:Y:S01]  /*0160*/  CS2R R2, SRZ ;  /* 0x0000000000027805 */ /* 0x000fe2000001ff00 */
[----:B----4-:R-:W-:-:S04]  /*0170*/  IMAD.WIDE R4, R0, 0x4, R4 ;  /* 0x0000000400047825 */ /* 0x010fc800078e0204 */
[C---:B-----5:R-:W-:Y:S01]  /*0180*/  IMAD.WIDE R6, R15.reuse, 0x4, R6 ;  /* 0x000000040f067825 */ /* 0x060fe200078e0206 */
[----:B------:R4:W5:Y:S03]  /*0190*/  @!P2 LDG.E R2, desc[UR4][R4.64] ;  /* 0x000000040402a981 */ /* 0x000966000c1e1900 */
[C---:B0-2---:R-:W-:Y:S01]  /*01a0*/  IMAD.WIDE R8, R15.reuse, 0x4, R10 ;  /* 0x000000040f087825 */ /* 0x045fe200078e020a */
[----:B------:R0:W5:Y:S03]  /*01b0*/  @!P2 LDG.E.EL R3, desc[UR4][R6.64] ;  /* 0x000000040603a981 */ /* 0x000166000c2e1900 */
[----:B-1----:R-:W-:Y:S01]  /*01c0*/  IMAD.WIDE R10, R15, 0x4, R12 ;  /* 0x000000040f0a7825 */ /* 0x002fe200078e020c */
[----:B------:R-:W-:Y:S01]  /*01d0*/  CS2R R12, SRZ ;  /* 0x00000000000c7805 */ /* 0x000fe2000001ff00 */
[----:B----4-:R-:W1:Y:S05]  /*01e0*/  LDC.64 R4, c[0x0][0x238] ;  /* 0x00008e00ff047b82 */ /* 0x010e6a0000000a00 */
[----:B------:R-:W2:Y:S04]  /*01f0*/  @!P2 LDG.E.EL R12, desc[UR4][R8.64] ;  /* 0x00000004080ca981 */ /* 0x000ea8000c2e1900 */
[----:B------:R-:W2:Y:S01]  /*0200*/  @!P2 LDG.E.EL R13, desc[UR4][R10.64] ;  /* 0x000000040a0da981 */ /* 0x000ea2000c2e1900 */
[----:B0-----:R-:W-:Y:S01]  /*0210*/  MOV R6, 0x3e800000 ;  /* 0x3e80000000067802 */ /* 0x001fe20000000f00 */
[----:B---3--:R-:W-:-:S04]  /*0220*/  FADD R14, R14, 9.9999997473787516356e-06 ;  /* 0x3727c5ac0e0e7421 */ /* 0x008fc80000000000 */
[----:B------:R-:W0:Y:S01]  /*0230*/  MUFU.SQRT R15, R14 ;  /* 0x0000000e000f7308 */ /* 0x000e220000002000 */
[----:B-----5:R-:W-:Y:S01]  /*0240*/  FADD R2, -R3, R2 ;  /* 0x0000000203027221 */ /* 0x020fe20000000100 */
[C---:B0-----:R-:W-:Y:S02]  /*0250*/  FSETP.GT.AND P0, PT, R15.reuse, 8.50705917302346158658e+37, PT ;  /* 0x7e8000000f00780b */ /* 0x041fe40003f04000 */
[----:B------:R-:W-:Y:S02]  /*0260*/  FSETP.GEU.AND P1, PT, R15, 1.175494350822287508e-38, PT ;  /* 0x008000000f00780b */ /* 0x000fe40003f2e000 */
[----:B------:R-:W-:-:S09]  /*0270*/  FSEL R6, R6, 1, P0 ;  /* 0x3f80000006067808 */ /* 0x000fd20000000000 */
[----:B------:R-:W-:Y:S02]  /*0280*/  @P0 FMUL R15, R15, 0.25 ;  /* 0x3e8000000f0f0820 */ /* 0x000fe40000400000 */
[----:B------:R-:W-:Y:S02]  /*0290*/  @!P1 FMUL R6, R6, 16777216 ;  /* 0x4b80000006069820 */ /* 0x000fe40000400000 */
[----:B------:R-:W-:-:S06]  /*02a0*/  @!P1 FMUL R15, R15, 16777216 ;  /* 0x4b8000000f0f9820 */ /* 0x000fcc0000400000 */
[----:B------:R-:W0:Y:S02]  /*02b0*/  MUFU.RCP R15, R15 ;  /* 0x0000000f000f7308 */ /* 0x000e240000001000 */
[----:B0-----:R-:W-:-:S04]  /*02c0*/  FMUL R3, R15, R6 ;  /* 0x000000060f037220 */ /* 0x001fc80000400000 */
[----:B------:R-:W-:Y:S01]  /*02d0*/  FMUL R6, R2, R3 ;  /* 0x0000000302067220 */ /* 0x000fe20000400000 */
[----:B-1----:R-:W-:-:S04]  /*02e0*/  IMAD.WIDE R2, R0, 0x4, R4 ;  /* 0x0000000400027825 */ /* 0x002fc800078e0204 */
[----:B--2---:R-:W-:Y:S01]  /*02f0*/  FFMA R13, R6, R12, R13 ;  /* 0x0000000c060d7223 */ /* 0x004fe2000000000d */
[----:B------:R-:W-:Y:S06]  /*0300*/  @P2 EXIT ;  /* 0x000000000000294d */ /* 0x000fec0003800000 */
[----:B------:R-:W-:Y:S01]  /*0310*/  STG.E desc[UR4][R2.64], R13 ;  /* 0x0000000d02007986 */ /* 0x000fe2000c101904 */
[----:B------:R-:W-:Y:S05]  /*0320*/  EXIT ;  /* 0x000000000000794d */ /* 0x000fea0003800000 */
.L_x_0:
[----:B------:R-:W-:-:S00]  /*0330*/  BRA `(.L_x_0) ;  /* 0xfffffffc00fc7947 */ /* 0x000fc0000383ffff */
[----:B------:R-:W-:-:S00]  /*0340*/  NOP ;  /* 0x0000000000007918 */ /* 0x000fc00000000000 */
        /* <DEDUP_REMOVED lines=11> */
.L_x_1:


//--------------------- .nv.global.init           --------------------------
	.section	.nv.global.init,"aw",@progbits
.nv.global.init:
	.type		_$_str,@object
	.size		_$_str,(_$_str_$_2 - _$_str)
_$_str:
        /*0000*/ 	.byte	0x5f, 0x5f, 0x43, 0x55, 0x44, 0x41, 0x5f, 0x46, 0x54, 0x5a, 0x00
	.type		_$_str_$_2,@object
	.size		_$_str_$_2,(.L_1 - _$_str_$_2)
_$_str_$_2:
        /*000b*/ 	.byte	0x5f, 0x5f, 0x43, 0x55, 0x44, 0x41, 0x5f, 0x50, 0x52, 0x45, 0x43, 0x5f, 0x53, 0x51, 0x52, 0x54
        /*001b*/ 	.byte	0x00
.L_1:


//--------------------- .nv.constant0.triton_poi_fused__native_batch_norm_legit_no_training_3 --------------------------
	.section	.nv.constant0.triton_poi_fused__native_batch_norm_legit_no_training_3,"a",@progbits
	.sectionflags	@""
	.align	4
.nv.constant0.triton_poi_fused__native_batch_norm_legit_no_training_3:
	.zero		580
